	.headerflags	@"EF_CUDA_TEXMODE_UNIFIED EF_CUDA_64BIT_ADDRESS EF_CUDA_ACCELERATORS EF_CUDA_SM90 EF_CUDA_VIRTUAL_SM(EF_CUDA_SM90)"
	.elftype	@"ET_EXEC"


//--------------------- .nv.info                  --------------------------
	.section	.nv.info,"",@"SHT_CUDA_INFO"
	.align	4


	//----- nvinfo : EIATTR_REGCOUNT
	.align		4
        /*0000*/ 	.byte	0x04, 0x2f
        /*0002*/ 	.short	(.L_3 - .L_2)
	.align		4
.L_2:
        /*0004*/ 	.word	index@(triton_poi_fused__native_batch_norm_legit_no_training_relu_7)
        /*0008*/ 	.word	0x00000026


	//----- nvinfo : EIATTR_MIN_STACK_SIZE
	.align		4
.L_3:
        /*000c*/ 	.byte	0x04, 0x12
        /*000e*/ 	.short	(.L_5 - .L_4)
	.align		4
.L_4:
        /*0010*/ 	.word	index@(triton_poi_fused__native_batch_norm_legit_no_training_relu_7)
        /*0014*/ 	.word	0x00000000


	//----- nvinfo : EIATTR_FRAME_SIZE
	.align		4
.L_5:
        /*0018*/ 	.byte	0x04, 0x11
        /*001a*/ 	.short	(.L_7 - .L_6)
	.align		4
.L_6:
        /*001c*/ 	.word	index@(triton_poi_fused__native_batch_norm_legit_no_training_relu_7)
        /*0020*/ 	.word	0x00000000


	//----- nvinfo : EIATTR_MIN_STACK_SIZE
	.align		4
.L_7:
        /*0024*/ 	.byte	0x04, 0x12
        /*0026*/ 	.short	(.L_9 - .L_8)
	.align		4
.L_8:
        /*0028*/ 	.word	index@(triton_poi_fused__native_batch_norm_legit_no_training_relu_7)
        /*002c*/ 	.word	0x00000000
.L_9:


//--------------------- .nv.info.triton_poi_fused__native_batch_norm_legit_no_training_relu_7 --------------------------
	.section	.nv.info.triton_poi_fused__native_batch_norm_legit_no_training_relu_7,"",@"SHT_CUDA_INFO"
	.sectionflags	@""
	.align	4


	//----- nvinfo : EIATTR_CUDA_API_VERSION
	.align		4
        /*0000*/ 	.byte	0x04, 0x37
        /*0002*/ 	.short	(.L_11 - .L_10)
.L_10:
        /*0004*/ 	.word	0x0000007c


	//----- nvinfo : EIATTR_KPARAM_INFO
	.align		4
.L_11:
        /*0008*/ 	.byte	0x04, 0x17
        /*000a*/ 	.short	(.L_13 - .L_12)
.L_12:
        /*000c*/ 	.word	0x00000000
        /*0010*/ 	.short	0x0007
        /*0012*/ 	.short	0x0034
        /*0014*/ 	.byte	0x00, 0xf0, 0x11, 0x00


	//----- nvinfo : EIATTR_KPARAM_INFO
	.align		4
.L_13:
        /*0018*/ 	.byte	0x04, 0x17
        /*001a*/ 	.short	(.L_15 - .L_14)
.L_14:
        /*001c*/ 	.word	0x00000000
        /*0020*/ 	.short	0x0006
        /*0022*/ 	.short	0x0030
        /*0024*/ 	.byte	0x00, 0xf0, 0x11, 0x00


	//----- nvinfo : EIATTR_KPARAM_INFO
	.align		4
.L_15:
        /*0028*/ 	.byte	0x04, 0x17
        /*002a*/ 	.short	(.L_17 - .L_16)
.L_16:
        /*002c*/ 	.word	0x00000000
        /*0030*/ 	.short	0x0005
        /*0032*/ 	.short	0x0028
        /*0034*/ 	.byte	0x00, 0xf4, 0x21, 0x00


	//----- nvinfo : EIATTR_KPARAM_INFO
	.align		4
.L_17:
        /*0038*/ 	.byte	0x04, 0x17
        /*003a*/ 	.short	(.L_19 - .L_18)
.L_18:
        /*003c*/ 	.word	0x00000000
        /*0040*/ 	.short	0x0004
        /*0042*/ 	.short	0x0020
        /*0044*/ 	.byte	0x00, 0xf4, 0x21, 0x00


	//----- nvinfo : EIATTR_KPARAM_INFO
	.align		4
.L_19:
        /*0048*/ 	.byte	0x04, 0x17
        /*004a*/ 	.short	(.L_21 - .L_20)
.L_20:
        /*004c*/ 	.word	0x00000000
        /*0050*/ 	.short	0x0003
        /*0052*/ 	.short	0x0018
        /*0054*/ 	.byte	0x00, 0xf4, 0x21, 0x00


	//----- nvinfo : EIATTR_KPARAM_INFO
	.align		4
.L_21:
        /*0058*/ 	.byte	0x04, 0x17
        /*005a*/ 	.short	(.L_23 - .L_22)
.L_22:
        /*005c*/ 	.word	0x00000000
        /*0060*/ 	.short	0x0002
        /*0062*/ 	.short	0x0010
        /*0064*/ 	.byte	0x00, 0xf4, 0x21, 0x00


	//----- nvinfo : EIATTR_KPARAM_INFO
	.align		4
.L_23:
        /*0068*/ 	.byte	0x04, 0x17
        /*006a*/ 	.short	(.L_25 - .L_24)
.L_24:
        /*006c*/ 	.word	0x00000000
        /*0070*/ 	.short	0x0001
        /*0072*/ 	.short	0x0008
        /*0074*/ 	.byte	0x00, 0xf4, 0x21, 0x00


	//----- nvinfo : EIATTR_KPARAM_INFO
	.align		4
.L_25:
        /*0078*/ 	.byte	0x04, 0x17
        /*007a*/ 	.short	(.L_27 - .L_26)
.L_26:
        /*007c*/ 	.word	0x00000000
        /*0080*/ 	.short	0x0000
        /*0082*/ 	.short	0x0000
        /*0084*/ 	.byte	0x00, 0xf4, 0x21, 0x00


	//----- nvinfo : EIATTR_SPARSE_MMA_MASK
	.align		4
.L_27:
        /*0088*/ 	.byte	0x03, 0x50
        /*008a*/ 	.short	0x0000


	//----- nvinfo : EIATTR_MAXREG_COUNT
	.align		4
        /*008c*/ 	.byte	0x03, 0x1b
        /*008e*/ 	.short	0x00ff


	//----- nvinfo : EIATTR_EXIT_INSTR_OFFSETS
	.align		4
        /*0090*/ 	.byte	0x04, 0x1c
        /*0092*/ 	.short	(.L_29 - .L_28)


	//   ....[0]....
.L_28:
        /*0094*/ 	.word	0x000012f0


	//   ....[1]....
        /*0098*/ 	.word	0x00001390


	//----- nvinfo : EIATTR_REQNTID
	.align		4
.L_29:
        /*009c*/ 	.byte	0x04, 0x10
        /*009e*/ 	.short	(.L_31 - .L_30)
.L_30:
        /*00a0*/ 	.word	0x00000080
        /*00a4*/ 	.word	0x00000001
        /*00a8*/ 	.word	0x00000001


	//----- nvinfo : EIATTR_CBANK_PARAM_SIZE
	.align		4
.L_31:
        /*00ac*/ 	.byte	0x03, 0x19
        /*00ae*/ 	.short	0x0038


	//----- nvinfo : EIATTR_PARAM_CBANK
	.align		4
        /*00b0*/ 	.byte	0x04, 0x0a
        /*00b2*/ 	.short	(.L_33 - .L_32)
	.align		4
.L_32:
        /*00b4*/ 	.word	index@(.nv.constant0.triton_poi_fused__native_batch_norm_legit_no_training_relu_7)
        /*00b8*/ 	.short	0x0210
        /*00ba*/ 	.short	0x0038


	//----- nvinfo : EIATTR_SW_WAR
	.align		4
.L_33:
        /*00bc*/ 	.byte	0x04, 0x36
        /*00be*/ 	.short	(.L_35 - .L_34)
.L_34:
        /*00c0*/ 	.word	0x00000008
.L_35:


//--------------------- .nv.callgraph             --------------------------
	.section	.nv.callgraph,"",@"SHT_CUDA_CALLGRAPH"
	.align	4
	.sectionentsize	8
	.align		4
        /*0000*/ 	.word	0x00000000
	.align		4
        /*0004*/ 	.word	0xffffffff
	.align		4
        /*0008*/ 	.word	0x00000000
	.align		4
        /*000c*/ 	.word	0xfffffffe
	.align		4
        /*0010*/ 	.word	0x00000000
	.align		4
        /*0014*/ 	.word	0xfffffffd
	.align		4
        /*0018*/ 	.word	0x00000000
	.align		4
        /*001c*/ 	.word	0xfffffffc


//--------------------- .nv.constant4             --------------------------
	.section	.nv.constant4,"a",@progbits
	.align	8
	.align		8
.nv.constant4:
        /*0000*/ 	.dword	_$_str
	.align		8
        /*0008*/ 	.dword	_$_str_$_2


//--------------------- .text.triton_poi_fused__native_batch_norm_legit_no_training_relu_7 --------------------------
	.section	.text.triton_poi_fused__native_batch_norm_legit_no_training_relu_7,"ax",@progbits
	.sectionflags	@"SHF_BARRIERS=1"
	.align	128
        .global         triton_poi_fused__native_batch_norm_legit_no_training_relu_7
        .type           triton_poi_fused__native_batch_norm_legit_no_training_relu_7,@function
        .size           triton_poi_fused__native_batch_norm_legit_no_training_relu_7,(.L_x_1 - triton_poi_fused__native_batch_norm_legit_no_training_relu_7)
        .other          triton_poi_fused__native_batch_norm_legit_no_training_relu_7,@"STO_CUDA_ENTRY STV_DEFAULT"
triton_poi_fused__native_batch_norm_legit_no_training_relu_7:
.text.triton_poi_fused__native_batch_norm_legit_no_training_relu_7:
[----:B------:R-:W0:Y:S01]  /*0000*/  LDC R1, c[0x0][0x28] ;  /* 0x00000a00ff017b82 */ /* 0x000e220000000800 */
[----:B------:R-:W1:Y:S07]  /*0010*/  S2R R2, SR_TID.X ;  /* 0x0000000000027919 */ /* 0x000e6e0000002100 */
[----:B------:R-:W2:Y:S01]  /*0020*/  LDC.64 R20, c[0x0][0x218] ;  /* 0x00008600ff147b82 */ /* 0x000ea20000000a00 */
[----:B------:R-:W-:Y:S02]  /*0030*/  CS2R R8, SRZ ;  /* 0x0000000000087805 */ /* 0x000fe4000001ff00 */
[----:B------:R-:W-:Y:S01]  /*0040*/  CS2R R10, SRZ ;  /* 0x00000000000a7805 */ /* 0x000fe2000001ff00 */
[----:B------:R-:W3:Y:S01]  /*0050*/  S2R R3, SR_CTAID.Y ;  /* 0x0000000000037919 */ /* 0x000ee20000002600 */
[----:B------:R-:W-:Y:S01]  /*0060*/  ULDC.64 UR6, c[0x0][0x208] ;  /* 0x0000820000067ab9 */ /* 0x000fe20000000a00 */
[----:B------:R-:W4:Y:S02]  /*0070*/  S2R R0, SR_CTAID.X ;  /* 0x0000000000007919 */ /* 0x000f240000002500 */
[----:B------:R-:W5:Y:S08]  /*0080*/  LDC.64 R32, c[0x0][0x210] ;  /* 0x00008400ff207b82 */ /* 0x000f700000000a00 */
[----:B------:R-:W2:Y:S01]  /*0090*/  LDC.64 R28, c[0x0][0x220] ;  /* 0x00008800ff1c7b82 */ /* 0x000ea20000000a00 */
[----:B-1----:R-:W-:-:S02]  /*00a0*/  SHF.L.U32 R4, R2, 0x2, RZ ;  /* 0x0000000202047819 */ /* 0x002fc400000006ff */
[----:B---3--:R-:W-:Y:S02]  /*00b0*/  SHF.L.U32 R3, R3, 0xa, RZ ;  /* 0x0000000a03037819 */ /* 0x008fe400000006ff */
[----:B------:R-:W-:Y:S02]  /*00c0*/  LOP3.LUT R4, R4, 0x1fc, RZ, 0xc0, !PT ;  /* 0x000001fc04047812 */ /* 0x000fe400078ec0ff */
[----:B----4-:R-:W-:Y:S02]  /*00d0*/  ISETP.GE.AND P2, PT, R0, 0x3c1, PT ;  /* 0x000003c10000780c */ /* 0x010fe40003f46270 */
[----:B------:R-:W-:Y:S02]  /*00e0*/  LOP3.LUT R5, R3, R4, RZ, 0xfc, !PT ;  /* 0x0000000403057212 */ /* 0x000fe400078efcff */
[----:B------:R-:W-:Y:S02]  /*00f0*/  LOP3.LUT R12, R3, 0x200, R4, 0xfe, !PT ;  /* 0x00000200030c7812 */ /* 0x000fe400078efe04 */
[C---:B------:R-:W-:Y:S01]  /*0100*/  ISETP.GE.AND P1, PT, R5.reuse, 0x600, PT ;  /* 0x000006000500780c */ /* 0x040fe20003f26270 */
[C---:B------:R-:W-:Y:S01]  /*0110*/  IMAD.HI R6, R5.reuse, 0x2aaaaaab, RZ ;  /* 0x2aaaaaab05067827 */ /* 0x040fe200078e02ff */
[----:B------:R-:W-:-:S03]  /*0120*/  ISETP.LT.AND P0, PT, R5, 0x600, !P2 ;  /* 0x000006000500780c */ /* 0x000fc60005701270 */
[----:B------:R-:W-:Y:S01]  /*0130*/  IMAD.HI R13, R12, 0x2aaaaaab, RZ ;  /* 0x2aaaaaab0c0d7827 */ /* 0x000fe200078e02ff */
[----:B------:R-:W-:-:S04]  /*0140*/  SHF.R.U32.HI R7, RZ, 0x1f, R6 ;  /* 0x0000001fff077819 */ /* 0x000fc80000011606 */
[----:B------:R-:W-:Y:S02]  /*0150*/  LEA.HI.SX32 R6, R6, R7, 0x1a ;  /* 0x0000000706067211 */ /* 0x000fe400078fd2ff */
[----:B------:R-:W-:-:S03]  /*0160*/  SHF.R.U32.HI R14, RZ, 0x1f, R13 ;  /* 0x0000001fff0e7819 */ /* 0x000fc6000001160d */
[----:B------:R-:W-:Y:S01]  /*0170*/  IMAD R27, R6, -0x180, R5 ;  /* 0xfffffe80061b7824 */ /* 0x000fe200078e0205 */
[----:B------:R-:W-:Y:S02]  /*0180*/  CS2R R4, SRZ ;  /* 0x0000000000047805 */ /* 0x000fe4000001ff00 */
[----:B------:R-:W-:Y:S01]  /*0190*/  LEA.HI.SX32 R14, R13, R14, 0x1a ;  /* 0x0000000e0d0e7211 */ /* 0x000fe200078fd2ff */
[----:B------:R-:W-:Y:S02]  /*01a0*/  IMAD R7, R0, 0x180, R27 ;  /* 0x0000018000077824 */ /* 0x000fe400078e021b */
[----:B--2---:R-:W-:-:S04]  /*01b0*/  IMAD.WIDE R16, R27, 0x4, R20 ;  /* 0x000000041b107825 */ /* 0x004fc800078e0214 */
[----:B------:R-:W-:Y:S01]  /*01c0*/  IMAD R19, R6, 0x5a180, R7 ;  /* 0x0005a18006137824 */ /* 0x000fe200078e0207 */
[----:B------:R-:W-:Y:S01]  /*01d0*/  CS2R R6, SRZ ;  /* 0x0000000000067805 */ /* 0x000fe2000001ff00 */
[----:B------:R1:W2:Y:S02]  /*01e0*/  @!P1 LDG.E.EL.128 R8, desc[UR6][R16.64] ;  /* 0x0000000610089981 */ /* 0x0002a4000c2e1d00 */
[----:B-----5:R-:W-:-:S05]  /*01f0*/  IMAD.WIDE R18, R19, 0x4, R32 ;  /* 0x0000000413127825 */ /* 0x020fca00078e0220 */
[----:B------:R3:W2:Y:S01]  /*0200*/  @P0 LDG.E.EL.128 R4, desc[UR6][R18.64] ;  /* 0x0000000612040981 */ /* 0x0006a2000c2e1d00 */
[----:B------:R-:W-:Y:S01]  /*0210*/  IMAD R25, R14, -0x180, R12 ;  /* 0xfffffe800e197824 */ /* 0x000fe200078e020c */
[----:B------:R-:W-:-:S03]  /*0220*/  ISETP.GE.AND P0, PT, R12, 0x600, PT ;  /* 0x000006000c00780c */ /* 0x000fc60003f06270 */
[----:B------:R-:W-:Y:S01]  /*0230*/  IMAD R13, R14, 0x5a180, R25 ;  /* 0x0005a1800e0d7824 */ /* 0x000fe200078e0219 */
[----:B------:R-:W-:-:S03]  /*0240*/  ISETP.LT.AND P2, PT, R12, 0x600, !P2 ;  /* 0x000006000c00780c */ /* 0x000fc60005741270 */
[----:B------:R-:W-:Y:S01]  /*0250*/  IMAD R13, R0, 0x180, R13 ;  /* 0x00000180000d7824 */ /* 0x000fe200078e020d */
[----:B------:R-:W-:Y:S02]  /*0260*/  CS2R R14, SRZ ;  /* 0x00000000000e7805 */ /* 0x000fe4000001ff00 */
[----:B-1----:R-:W-:Y:S02]  /*0270*/  CS2R R16, SRZ ;  /* 0x0000000000107805 */ /* 0x002fe4000001ff00 */
[----:B---3--:R-:W-:Y:S01]  /*0280*/  CS2R R18, SRZ ;  /* 0x0000000000127805 */ /* 0x008fe2000001ff00 */
[----:B------:R-:W-:Y:S01]  /*0290*/  IMAD.WIDE R32, R13, 0x4, R32 ;  /* 0x000000040d207825 */ /* 0x000fe200078e0220 */
[----:B------:R-:W-:Y:S02]  /*02a0*/  CS2R R12, SRZ ;  /* 0x00000000000c7805 */ /* 0x000fe4000001ff00 */
[----:B------:R-:W-:Y:S01]  /*02b0*/  CS2R R22, SRZ ;  /* 0x0000000000167805 */ /* 0x000fe2000001ff00 */
[----:B------:R-:W-:Y:S01]  /*02c0*/  IMAD.WIDE R34, R25, 0x4, R20 ;  /* 0x0000000419227825 */ /* 0x000fe200078e0214 */
[----:B------:R-:W-:-:S02]  /*02d0*/  CS2R R20, SRZ ;  /* 0x0000000000147805 */ /* 0x000fc4000001ff00 */
[----:B------:R-:W3:Y:S01]  /*02e0*/  @P2 LDG.E.EL.128 R12, desc[UR6][R32.64] ;  /* 0x00000006200c2981 */ /* 0x000ee2000c2e1d00 */
[----:B0-----:R-:W-:-:S03]  /*02f0*/  IMAD.WIDE R30, R27, 0x4, R28 ;  /* 0x000000041b1e7825 */ /* 0x001fc600078e021c */
[----:B------:R-:W3:Y:S04]  /*0300*/  @!P0 LDG.E.EL.128 R16, desc[UR6][R34.64] ;  /* 0x0000000622108981 */ /* 0x000ee8000c2e1d00 */
[----:B------:R-:W4:Y:S01]  /*0310*/  @!P1 LDG.E.EL.128 R20, desc[UR6][R30.64] ;  /* 0x000000061e149981 */ /* 0x000f22000c2e1d00 */
[----:B------:R-:W-:-:S04]  /*0320*/  IMAD.WIDE R28, R25, 0x4, R28 ;  /* 0x00000004191c7825 */ /* 0x000fc800078e021c */
[----:B--2---:R-:W-:Y:S01]  /*0330*/  FADD R8, -R8, R4 ;  /* 0x0000000408087221 */ /* 0x004fe20000000100 */
[----:B------:R-:W-:Y:S01]  /*0340*/  FADD R9, -R9, R5 ;  /* 0x0000000509097221 */ /* 0x000fe20000000100 */
[----:B------:R-:W-:Y:S01]  /*0350*/  FADD R10, -R10, R6 ;  /* 0x000000060a0a7221 */ /* 0x000fe20000000100 */
[----:B------:R-:W-:Y:S01]  /*0360*/  FADD R11, -R11, R7 ;  /* 0x000000070b0b7221 */ /* 0x000fe20000000100 */
[----:B------:R-:W-:Y:S02]  /*0370*/  CS2R R4, SRZ ;  /* 0x0000000000047805 */ /* 0x000fe4000001ff00 */
[----:B------:R-:W-:-:S06]  /*0380*/  CS2R R6, SRZ ;  /* 0x0000000000067805 */ /* 0x000fcc000001ff00 */
[----:B------:R0:W2:Y:S01]  /*0390*/  @!P0 LDG.E.EL.128 R4, desc[UR6][R28.64] ;  /* 0x000000061c048981 */ /* 0x0000a2000c2e1d00 */
[----:B---3--:R-:W-:Y:S01]  /*03a0*/  FADD R24, -R16, R12 ;  /* 0x0000000c10187221 */ /* 0x008fe20000000100 */
[----:B----4-:R-:W-:Y:S01]  /*03b0*/  FADD R16, R20, 9.9999997473787516356e-06 ;  /* 0x3727c5ac14107421 */ /* 0x010fe20000000000 */
[----:B------:R-:W-:-:S05]  /*03c0*/  FADD R21, R21, 9.9999997473787516356e-06 ;  /* 0x3727c5ac15157421 */ /* 0x000fca0000000000 */
[----:B------:R-:W1:Y:S08]  /*03d0*/  MUFU.SQRT R16, R16 ;  /* 0x0000001000107308 */ /* 0x000e700000002000 */
[----:B------:R-:W3:Y:S01]  /*03e0*/  MUFU.SQRT R21, R21 ;  /* 0x0000001500157308 */ /* 0x000ee20000002000 */
[----:B------:R-:W-:Y:S01]  /*03f0*/  FADD R23, R23, 9.9999997473787516356e-06 ;  /* 0x3727c5ac17177421 */ /* 0x000fe20000000000 */
[----:B------:R-:W-:Y:S01]  /*0400*/  FADD R17, -R17, R13 ;  /* 0x0000000d11117221 */ /* 0x000fe20000000100 */
[----:B------:R-:W-:Y:S01]  /*0410*/  HFMA2.MMA R13, -RZ, RZ, 1.625, 0 ;  /* 0x3e800000ff0d7435 */ /* 0x000fe200000001ff */
[----:B-1----:R-:W-:-:S04]  /*0420*/  FSETP.GT.AND P3, PT, R16, 8.50705917302346158658e+37, PT ;  /* 0x7e8000001000780b */ /* 0x002fc80003f64000 */
[----:B------:R-:W1:Y:S01]  /*0430*/  MUFU.SQRT R20, R23 ;  /* 0x0000001700147308 */ /* 0x000e620000002000 */
[C---:B------:R-:W-:Y:S02]  /*0440*/  FSETP.GEU.AND P4, PT, R16.reuse, 1.175494350822287508e-38, PT ;  /* 0x008000001000780b */ /* 0x040fe40003f8e000 */
[C---:B---3--:R-:W-:Y:S02]  /*0450*/  FSETP.GT.AND P5, PT, R21.reuse, 8.50705917302346158658e+37, PT ;  /* 0x7e8000001500780b */ /* 0x048fe40003fa4000 */
[----:B------:R-:W-:Y:S01]  /*0460*/  FSETP.GEU.AND P2, PT, R21, 1.175494350822287508e-38, PT ;  /* 0x008000001500780b */ /* 0x000fe20003f4e000 */
[----:B------:R-:W-:Y:S01]  /*0470*/  FADD R19, -R19, R15 ;  /* 0x0000000f13137221 */ /* 0x000fe20000000100 */
[C---:B------:R-:W-:Y:S02]  /*0480*/  FSEL R15, R13.reuse, 1, P3 ;  /* 0x3f8000000d0f7808 */ /* 0x040fe40001800000 */
[----:B------:R-:W-:Y:S01]  /*0490*/  @P3 FMUL R16, R16, 0.25 ;  /* 0x3e80000010103820 */ /* 0x000fe20000400000 */
[----:B------:R-:W-:Y:S01]  /*04a0*/  FADD R14, -R18, R14 ;  /* 0x0000000e120e7221 */ /* 0x000fe20000000100 */
[----:B------:R-:W-:-:S03]  /*04b0*/  FSEL R18, R13, 1, P5 ;  /* 0x3f8000000d127808 */ /* 0x000fc60002800000 */
[----:B------:R-:W-:Y:S01]  /*04c0*/  @!P4 FMUL R16, R16, 16777216 ;  /* 0x4b8000001010c820 */ /* 0x000fe20000400000 */
[----:B------:R-:W-:Y:S01]  /*04d0*/  @!P4 FMUL R15, R15, 16777216 ;  /* 0x4b8000000f0fc820 */ /* 0x000fe20000400000 */
[----:B-1----:R-:W-:Y:S01]  /*04e0*/  FSETP.GT.AND P4, PT, R20, 8.50705917302346158658e+37, PT ;  /* 0x7e8000001400780b */ /* 0x002fe20003f84000 */
[----:B------:R-:W-:Y:S01]  /*04f0*/  @P5 FMUL R21, R21, 0.25 ;  /* 0x3e80000015155820 */ /* 0x000fe20000400000 */
[----:B------:R-:W-:-:S03]  /*0500*/  @!P2 FMUL R18, R18, 16777216 ;  /* 0x4b8000001212a820 */ /* 0x000fc60000400000 */
[----:B------:R-:W-:Y:S01]  /*0510*/  @!P2 FMUL R21, R21, 16777216 ;  /* 0x4b8000001515a820 */ /* 0x000fe20000400000 */
[----:B------:R-:W-:Y:S01]  /*0520*/  FSETP.GEU.AND P2, PT, R20, 1.175494350822287508e-38, PT ;  /* 0x008000001400780b */ /* 0x000fe20003f4e000 */
[----:B------:R-:W1:Y:S01]  /*0530*/  MUFU.RCP R16, R16 ;  /* 0x0000001000107308 */ /* 0x000e620000001000 */
[----:B------:R-:W-:-:S05]  /*0540*/  FADD R22, R22, 9.9999997473787516356e-06 ;  /* 0x3727c5ac16167421 */ /* 0x000fca0000000000 */
[----:B------:R-:W-:Y:S02]  /*0550*/  @P4 FMUL R20, R20, 0.25 ;  /* 0x3e80000014144820 */ /* 0x000fe40000400000 */
[----:B------:R-:W3:Y:S04]  /*0560*/  MUFU.RCP R21, R21 ;  /* 0x0000001500157308 */ /* 0x000ee80000001000 */
[----:B------:R-:W-:-:S04]  /*0570*/  @!P2 FMUL R20, R20, 16777216 ;  /* 0x4b8000001414a820 */ /* 0x000fc80000400000 */
[----:B------:R-:W4:Y:S01]  /*0580*/  MUFU.SQRT R12, R22 ;  /* 0x00000016000c7308 */ /* 0x000f220000002000 */
[----:B-1----:R-:W-:-:S07]  /*0590*/  FMUL R15, R16, R15 ;  /* 0x0000000f100f7220 */ /* 0x002fce0000400000 */
[----:B0-----:R-:W0:Y:S01]  /*05a0*/  MUFU.RCP R28, R20 ;  /* 0x00000014001c7308 */ /* 0x001e220000001000 */
[----:B---3--:R-:W-:Y:S01]  /*05b0*/  FMUL R16, R21, R18 ;  /* 0x0000001215107220 */ /* 0x008fe20000400000 */
[----:B------:R-:W-:Y:S02]  /*05c0*/  FSEL R21, R13, 1, P4 ;  /* 0x3f8000000d157808 */ /* 0x000fe40002000000 */
[----:B----4-:R-:W-:-:S03]  /*05d0*/  FSETP.GT.AND P3, PT, R12, 8.50705917302346158658e+37, PT ;  /* 0x7e8000000c00780b */ /* 0x010fc60003f64000 */
[----:B------:R-:W-:Y:S01]  /*05e0*/  @!P2 FMUL R21, R21, 16777216 ;  /* 0x4b8000001515a820 */ /* 0x000fe20000400000 */
[----:B------:R-:W-:-:S03]  /*05f0*/  FSETP.GEU.AND P5, PT, R12, 1.175494350822287508e-38, PT ;  /* 0x008000000c00780b */ /* 0x000fc60003fae000 */
[----:B0-----:R-:W-:Y:S01]  /*0600*/  FMUL R28, R28, R21 ;  /* 0x000000151c1c7220 */ /* 0x001fe20000400000 */
[----:B------:R-:W-:-:S05]  /*0610*/  FSEL R18, R13, 1, P3 ;  /* 0x3f8000000d127808 */ /* 0x000fca0001800000 */
[----:B------:R-:W-:Y:S01]  /*0620*/  @P3 FMUL R12, R12, 0.25 ;  /* 0x3e8000000c0c3820 */ /* 0x000fe20000400000 */
[----:B------:R-:W-:-:S03]  /*0630*/  P2R R26, PR, RZ, 0x2 ;  /* 0x00000002ff1a7803 */ /* 0x000fc60000000000 */
[----:B------:R-:W-:Y:S01]  /*0640*/  @!P5 FMUL R12, R12, 16777216 ;  /* 0x4b8000000c0cd820 */ /* 0x000fe20000400000 */
[----:B------:R-:W-:Y:S01]  /*0650*/  @!P5 FMUL R18, R18, 16777216 ;  /* 0x4b8000001212d820 */ /* 0x000fe20000400000 */
[----:B------:R-:W-:Y:S01]  /*0660*/  FMUL R16, R16, R9 ;  /* 0x0000000910107220 */ /* 0x000fe20000400000 */
[----:B------:R-:W-:Y:S01]  /*0670*/  FMUL R15, R15, R8 ;  /* 0x000000080f0f7220 */ /* 0x000fe20000400000 */
[----:B------:R-:W-:Y:S01]  /*0680*/  CS2R R8, SRZ ;  /* 0x0000000000087805 */ /* 0x000fe2000001ff00 */
[----:B--2---:R-:W-:Y:S01]  /*0690*/  FADD R4, R4, 9.9999997473787516356e-06 ;  /* 0x3727c5ac04047421 */ /* 0x004fe20000000000 */
[----:B------:R-:W-:Y:S01]  /*06a0*/  FADD R5, R5, 9.9999997473787516356e-06 ;  /* 0x3727c5ac05057421 */ /* 0x000fe20000000000 */
[----:B------:R-:W-:-:S04]  /*06b0*/  FADD R6, R6, 9.9999997473787516356e-06 ;  /* 0x3727c5ac06067421 */ /* 0x000fc80000000000 */
[----:B------:R-:W0:Y:S01]  /*06c0*/  MUFU.SQRT R4, R4 ;  /* 0x0000000400047308 */ /* 0x000e220000002000 */
[----:B------:R-:W-:-:S07]  /*06d0*/  FADD R21, R7, 9.9999997473787516356e-06 ;  /* 0x3727c5ac07157421 */ /* 0x000fce0000000000 */
[----:B------:R-:W1:Y:S08]  /*06e0*/  MUFU.SQRT R22, R5 ;  /* 0x0000000500167308 */ /* 0x000e700000002000 */
[----:B------:R-:W2:Y:S01]  /*06f0*/  MUFU.SQRT R29, R6 ;  /* 0x00000006001d7308 */ /* 0x000ea20000002000 */
[----:B0-----:R-:W-:-:S07]  /*0700*/  FSETP.GT.AND P3, PT, R4, 8.50705917302346158658e+37, PT ;  /* 0x7e8000000400780b */ /* 0x001fce0003f64000 */
[----:B------:R-:W0:Y:S01]  /*0710*/  MUFU.SQRT R20, R21 ;  /* 0x0000001500147308 */ /* 0x000e220000002000 */
[----:B-1----:R-:W-:Y:S02]  /*0720*/  FSETP.GT.AND P4, PT, R22, 8.50705917302346158658e+37, PT ;  /* 0x7e8000001600780b */ /* 0x002fe40003f84000 */
[----:B--2---:R-:W-:Y:S02]  /*0730*/  FSETP.GT.AND P6, PT, R29, 8.50705917302346158658e+37, PT ;  /* 0x7e8000001d00780b */ /* 0x004fe40003fc4000 */
[C---:B------:R-:W-:Y:S01]  /*0740*/  FSETP.GEU.AND P2, PT, R4.reuse, 1.175494350822287508e-38, PT ;  /* 0x008000000400780b */ /* 0x040fe20003f4e000 */
[----:B------:R-:W-:Y:S01]  /*0750*/  @P3 FMUL R4, R4, 0.25 ;  /* 0x3e80000004043820 */ /* 0x000fe20000400000 */
[----:B------:R-:W-:Y:S02]  /*0760*/  FSEL R23, R13, 1, P3 ;  /* 0x3f8000000d177808 */ /* 0x000fe40001800000 */
[----:B------:R-:W-:Y:S02]  /*0770*/  FSETP.GEU.AND P3, PT, R22, 1.175494350822287508e-38, PT ;  /* 0x008000001600780b */ /* 0x000fe40003f6e000 */
[----:B0-----:R-:W-:-:S03]  /*0780*/  FSETP.GT.AND P1, PT, R20, 8.50705917302346158658e+37, PT ;  /* 0x7e8000001400780b */ /* 0x001fc60003f24000 */
[----:B------:R-:W-:Y:S01]  /*0790*/  @P4 FMUL R22, R22, 0.25 ;  /* 0x3e80000016164820 */ /* 0x000fe20000400000 */
[----:B------:R-:W-:Y:S02]  /*07a0*/  FSEL R5, R13, 1, P4 ;  /* 0x3f8000000d057808 */ /* 0x000fe40002000000 */
[C---:B------:R-:W-:Y:S01]  /*07b0*/  FSETP.GEU.AND P4, PT, R29.reuse, 1.175494350822287508e-38, PT ;  /* 0x008000001d00780b */ /* 0x040fe20003f8e000 */
[----:B------:R-:W-:Y:S01]  /*07c0*/  @P6 FMUL R29, R29, 0.25 ;  /* 0x3e8000001d1d6820 */ /* 0x000fe20000400000 */
[C---:B------:R-:W-:Y:S02]  /*07d0*/  FSEL R6, R13.reuse, 1, P6 ;  /* 0x3f8000000d067808 */ /* 0x040fe40003000000 */
[----:B------:R-:W-:Y:S02]  /*07e0*/  FSEL R7, R13, 1, P1 ;  /* 0x3f8000000d077808 */ /* 0x000fe40000800000 */
[----:B------:R-:W0:Y:S01]  /*07f0*/  MUFU.RCP R13, R12 ;  /* 0x0000000c000d7308 */ /* 0x000e220000001000 */
[C---:B------:R-:W-:Y:S01]  /*0800*/  FSETP.GEU.AND P6, PT, R20.reuse, 1.175494350822287508e-38, PT ;  /* 0x008000001400780b */ /* 0x040fe20003fce000 */
[----:B------:R-:W-:Y:S01]  /*0810*/  @P1 FMUL R20, R20, 0.25 ;  /* 0x3e80000014141820 */ /* 0x000fe20000400000 */
[----:B------:R-:W-:Y:S01]  /*0820*/  @!P3 FMUL R22, R22, 16777216 ;  /* 0x4b8000001616b820 */ /* 0x000fe20000400000 */
[----:B------:R-:W-:-:S10]  /*0830*/  @!P2 FMUL R4, R4, 16777216 ;  /* 0x4b8000000404a820 */ /* 0x000fd40000400000 */
[----:B------:R-:W-:Y:S01]  /*0840*/  @!P6 FMUL R20, R20, 16777216 ;  /* 0x4b8000001414e820 */ /* 0x000fe20000400000 */
[----:B0-----:R-:W-:-:S03]  /*0850*/  FMUL R13, R13, R18 ;  /* 0x000000120d0d7220 */ /* 0x001fc60000400000 */
[----:B------:R0:W1:Y:S01]  /*0860*/  MUFU.RCP R18, R20 ;  /* 0x0000001400127308 */ /* 0x0000620000001000 */
[----:B------:R-:W-:Y:S01]  /*0870*/  FMUL R21, R13, R10 ;  /* 0x0000000a0d157220 */ /* 0x000fe20000400000 */
[----:B------:R-:W-:Y:S01]  /*0880*/  @!P4 FMUL R29, R29, 16777216 ;  /* 0x4b8000001d1dc820 */ /* 0x000fe20000400000 */
[----:B------:R-:W2:Y:S01]  /*0890*/  LDC.64 R12, c[0x0][0x228] ;  /* 0x00008a00ff0c7b82 */ /* 0x000ea20000000a00 */
[----:B0-----:R-:W-:-:S07]  /*08a0*/  FMUL R20, R28, R11 ;  /* 0x0000000b1c147220 */ /* 0x001fce0000400000 */
[----:B------:R-:W0:Y:S01]  /*08b0*/  LDC.64 R10, c[0x0][0x230] ;  /* 0x00008c00ff0a7b82 */ /* 0x000e220000000a00 */
[----:B------:R-:W-:Y:S08]  /*08c0*/  MUFU.RCP R22, R22 ;  /* 0x0000001600167308 */ /* 0x000ff00000001000 */
[----:B------:R-:W3:Y:S08]  /*08d0*/  MUFU.RCP R29, R29 ;  /* 0x0000001d001d7308 */ /* 0x000ef00000001000 */
[----:B------:R-:W4:Y:S01]  /*08e0*/  MUFU.RCP R4, R4 ;  /* 0x0000000400047308 */ /* 0x000f220000001000 */
[----:B------:R-:W-:Y:S01]  /*08f0*/  ISETP.NE.AND P1, PT, R26, RZ, PT ;  /* 0x000000ff1a00720c */ /* 0x000fe20003f25270 */
[----:B------:R-:W-:Y:S01]  /*0900*/  @!P6 FMUL R7, R7, 16777216 ;  /* 0x4b8000000707e820 */ /* 0x000fe20000400000 */
[----:B------:R-:W-:Y:S01]  /*0910*/  @!P4 FMUL R6, R6, 16777216 ;  /* 0x4b8000000606c820 */ /* 0x000fe20000400000 */
[----:B------:R-:W-:Y:S01]  /*0920*/  @!P3 FMUL R5, R5, 16777216 ;  /* 0x4b8000000505b820 */ /* 0x000fe20000400000 */
[----:B------:R-:W-:Y:S01]  /*0930*/  @!P2 FMUL R23, R23, 16777216 ;  /* 0x4b8000001717a820 */ /* 0x000fe20000400000 */
[----:B-1----:R-:W-:Y:S01]  /*0940*/  FMUL R18, R18, R7 ;  /* 0x0000000712127220 */ /* 0x002fe20000400000 */
[----:B---3--:R-:W-:Y:S01]  /*0950*/  FMUL R29, R29, R6 ;  /* 0x000000061d1d7220 */ /* 0x008fe20000400000 */
[----:B------:R-:W-:Y:S01]  /*0960*/  FMUL R26, R22, R5 ;  /* 0x00000005161a7220 */ /* 0x000fe20000400000 */
[----:B0-----:R-:W-:Y:S01]  /*0970*/  IMAD.WIDE R32, R27, 0x4, R10 ;  /* 0x000000041b207825 */ /* 0x001fe200078e020a */
[----:B------:R-:W-:-:S03]  /*0980*/  CS2R R6, SRZ ;  /* 0x0000000000067805 */ /* 0x000fc6000001ff00 */
[----:B------:R-:W-:Y:S01]  /*0990*/  IMAD.WIDE R30, R25, 0x4, R10 ;  /* 0x00000004191e7825 */ /* 0x000fe200078e020a */
[----:B------:R-:W-:-:S03]  /*09a0*/  CS2R R10, SRZ ;  /* 0x00000000000a7805 */ /* 0x000fc6000001ff00 */
[----:B----4-:R-:W-:Y:S01]  /*09b0*/  FMUL R23, R4, R23 ;  /* 0x0000001704177220 */ /* 0x010fe20000400000 */
[----:B------:R-:W-:Y:S01]  /*09c0*/  CS2R R4, SRZ ;  /* 0x0000000000047805 */ /* 0x000fe2000001ff00 */
[--C-:B--2---:R-:W-:Y:S01]  /*09d0*/  IMAD.WIDE R34, R27, 0x4, R12.reuse ;  /* 0x000000041b227825 */ /* 0x104fe200078e020c */
[----:B------:R-:W2:Y:S04]  /*09e0*/  @!P1 LDG.E.EL.128 R8, desc[UR6][R32.64] ;  /* 0x0000000620089981 */ /* 0x000ea8000c2e1d00 */
[----:B------:R-:W2:Y:S01]  /*09f0*/  @!P1 LDG.E.EL.128 R4, desc[UR6][R34.64] ;  /* 0x0000000622049981 */ /* 0x000ea2000c2e1d00 */
[----:B------:R-:W-:Y:S01]  /*0a00*/  FMUL R22, R18, R19 ;  /* 0x0000001312167220 */ /* 0x000fe20000400000 */
[----:B------:R-:W-:Y:S01]  /*0a10*/  FMUL R29, R29, R14 ;  /* 0x0000000e1d1d7220 */ /* 0x000fe20000400000 */
[----:B------:R-:W-:Y:S01]  /*0a20*/  IMAD.WIDE R18, R25, 0x4, R12 ;  /* 0x0000000419127825 */ /* 0x000fe200078e020c */
[----:B------:R-:W-:-:S03]  /*0a30*/  CS2R R12, SRZ ;  /* 0x00000000000c7805 */ /* 0x000fc6000001ff00 */
[----:B------:R-:W-:Y:S01]  /*0a40*/  FMUL R26, R26, R17 ;  /* 0x000000111a1a7220 */ /* 0x000fe20000400000 */
[----:B------:R-:W0:Y:S01]  /*0a50*/  S2UR UR5, SR_CgaCtaId ;  /* 0x00000000000579c3 */ /* 0x000e220000008800 */
[----:B------:R-:W-:Y:S01]  /*0a60*/  FMUL R23, R23, R24 ;  /* 0x0000001817177220 */ /* 0x000fe20000400000 */
[----:B------:R-:W-:Y:S01]  /*0a70*/  UMOV UR4, 0x400 ;  /* 0x0000040000047882 */ /* 0x000fe20000000000 */
[----:B------:R-:W-:Y:S01]  /*0a80*/  ISETP.GE.AND P6, PT, R0, 0x3c1, PT ;  /* 0x000003c10000780c */ /* 0x000fe20003fc6270 */
[----:B--2---:R-:W-:Y:S01]  /*0a90*/  FFMA R4, R15, R4, R8 ;  /* 0x000000040f047223 */ /* 0x004fe20000000008 */
[----:B------:R-:W-:Y:S01]  /*0aa0*/  CS2R R14, SRZ ;  /* 0x00000000000e7805 */ /* 0x000fe2000001ff00 */
[----:B------:R-:W-:Y:S01]  /*0ab0*/  FFMA R5, R16, R5, R9 ;  /* 0x0000000510057223 */ /* 0x000fe20000000009 */
[----:B------:R-:W-:-:S04]  /*0ac0*/  CS2R R16, SRZ ;  /* 0x0000000000107805 */ /* 0x000fc8000001ff00 */
[----:B------:R1:W2:Y:S02]  /*0ad0*/  @!P0 LDG.E.EL.128 R12, desc[UR6][R18.64] ;  /* 0x00000006120c8981 */ /* 0x0002a4000c2e1d00 */
[----:B-1----:R-:W-:-:S06]  /*0ae0*/  CS2R R18, SRZ ;  /* 0x0000000000127805 */ /* 0x002fcc000001ff00 */
[----:B------:R1:W2:Y:S01]  /*0af0*/  @!P0 LDG.E.EL.128 R16, desc[UR6][R30.64] ;  /* 0x000000061e108981 */ /* 0x0002a2000c2e1d00 */
[----:B------:R-:W-:Y:S01]  /*0b00*/  LOP3.LUT R8, R3, 0x7f, R2, 0xf8, !PT ;  /* 0x0000007f03087812 */ /* 0x000fe200078ef802 */
[----:B------:R-:W-:Y:S02]  /*0b10*/  FFMA R10, R21, R6, R10 ;  /* 0x00000006150a7223 */ /* 0x000fe4000000000a */
[----:B------:R-:W3:Y:S02]  /*0b20*/  S2R R6, SR_TID.X ;  /* 0x0000000000067919 */ /* 0x000ee40000002100 */
[----:B------:R-:W-:-:S05]  /*0b30*/  IMAD.HI R9, R8, 0x2aaaaaab, RZ ;  /* 0x2aaaaaab08097827 */ /* 0x000fca00078e02ff */
[----:B------:R-:W-:-:S04]  /*0b40*/  SHF.R.U32.HI R28, RZ, 0x1f, R9 ;  /* 0x0000001fff1c7819 */ /* 0x000fc80000011609 */
[----:B------:R-:W-:Y:S01]  /*0b50*/  LEA.HI.SX32 R9, R9, R28, 0x1a ;  /* 0x0000001c09097211 */ /* 0x000fe200078fd2ff */
[----:B------:R-:W-:Y:S01]  /*0b60*/  FFMA R11, R20, R7, R11 ;  /* 0x00000007140b7223 */ /* 0x000fe2000000000b */
[----:B------:R-:W-:-:S03]  /*0b70*/  LOP3.LUT R20, R2, 0x7f, RZ, 0xc0, !PT ;  /* 0x0000007f02147812 */ /* 0x000fc600078ec0ff */
[----:B------:R-:W-:-:S04]  /*0b80*/  IMAD R7, R9, -0x180, R8 ;  /* 0xfffffe8009077824 */ /* 0x000fc800078e0208 */
[----:B------:R-:W-:Y:S01]  /*0b90*/  IMAD R2, R7, 0x3c1, R0 ;  /* 0x000003c107027824 */ /* 0x000fe200078e0200 */
[----:B------:R-:W-:-:S03]  /*0ba0*/  LOP3.LUT R7, R3, 0x80, R20, 0xfe, !PT ;  /* 0x0000008003077812 */ /* 0x000fc600078efe14 */
[----:B------:R-:W-:Y:S02]  /*0bb0*/  IMAD R2, R9, 0x1e8020, R2 ;  /* 0x001e802009027824 */ /* 0x000fe400078e0202 */
[----:B------:R-:W-:Y:S01]  /*0bc0*/  IMAD.HI R9, R7, 0x2aaaaaab, RZ ;  /* 0x2aaaaaab07097827 */ /* 0x000fe200078e02ff */
[----:B------:R-:W-:-:S04]  /*0bd0*/  FSETP.GEU.AND P1, PT, R4, RZ, PT ;  /* 0x000000ff0400720b */ /* 0x000fc80003f2e000 */
[----:B------:R-:W-:Y:S02]  /*0be0*/  SHF.R.U32.HI R24, RZ, 0x1f, R9 ;  /* 0x0000001fff187819 */ /* 0x000fe40000011609 */
[----:B-1----:R-:W-:Y:S02]  /*0bf0*/  FSEL R30, R4, RZ, P1 ;  /* 0x000000ff041e7208 */ /* 0x002fe40000800000 */
[----:B------:R-:W-:Y:S02]  /*0c00*/  LEA.HI.SX32 R24, R9, R24, 0x1a ;  /* 0x0000001809187211 */ /* 0x000fe400078fd2ff */
[----:B---3--:R-:W-:Y:S02]  /*0c10*/  SHF.L.U32 R9, R6, 0x2, RZ ;  /* 0x0000000206097819 */ /* 0x008fe400000006ff */
[----:B------:R-:W-:Y:S01]  /*0c20*/  FSETP.GEU.AND P1, PT, R5, RZ, PT ;  /* 0x000000ff0500720b */ /* 0x000fe20003f2e000 */
[----:B0-----:R-:W-:Y:S01]  /*0c30*/  UPRMT UR4, UR5, 0x654, UR4 ;  /* 0x0000065405047896 */ /* 0x001fe20008000004 */
[----:B------:R-:W-:-:S02]  /*0c40*/  LOP3.LUT R21, R9, 0x1fc, RZ, 0xc0, !PT ;  /* 0x000001fc09157812 */ /* 0x000fc400078ec0ff */
[----:B------:R-:W-:Y:S02]  /*0c50*/  FSEL R32, R5, RZ, P1 ;  /* 0x000000ff05207208 */ /* 0x000fe40000800000 */
[----:B------:R-:W-:Y:S01]  /*0c60*/  FSETP.GEU.AND P1, PT, R10, RZ, PT ;  /* 0x000000ff0a00720b */ /* 0x000fe20003f2e000 */
[----:B------:R-:W-:Y:S01]  /*0c70*/  IMAD R9, R24, -0x180, R7 ;  /* 0xfffffe8018097824 */ /* 0x000fe200078e0207 */
[----:B------:R-:W-:Y:S02]  /*0c80*/  ISETP.LT.AND P0, PT, R7, 0x600, !P6 ;  /* 0x000006000700780c */ /* 0x000fe40007701270 */
[----:B------:R-:W-:Y:S02]  /*0c90*/  LEA R7, R21, UR4, 0x3 ;  /* 0x0000000415077c11 */ /* 0x000fe4000f8e18ff */
[----:B------:R-:W-:Y:S02]  /*0ca0*/  FSEL R10, R10, RZ, P1 ;  /* 0x000000ff0a0a7208 */ /* 0x000fe40000800000 */
[C---:B------:R-:W-:Y:S01]  /*0cb0*/  FSETP.GEU.AND P1, PT, R11.reuse, RZ, PT ;  /* 0x000000ff0b00720b */ /* 0x040fe20003f2e000 */
[----:B------:R0:W-:Y:S04]  /*0cc0*/  STS [R7], R30 ;  /* 0x0000001e07007388 */ /* 0x0001e80000000800 */
[----:B------:R-:W-:Y:S01]  /*0cd0*/  STS [R7+0x8], R32 ;  /* 0x0000082007007388 */ /* 0x000fe20000000800 */
[----:B0-----:R-:W-:-:S03]  /*0ce0*/  FSEL R30, R11, RZ, P1 ;  /* 0x000000ff0b1e7208 */ /* 0x001fc60000800000 */
[----:B------:R0:W-:Y:S04]  /*0cf0*/  STS [R7+0x10], R10 ;  /* 0x0000100a07007388 */ /* 0x0001e80000000800 */
[----:B------:R1:W-:Y:S01]  /*0d00*/  STS [R7+0x18], R30 ;  /* 0x0000181e07007388 */ /* 0x0003e20000000800 */
[----:B------:R-:W-:Y:S01]  /*0d10*/  LOP3.LUT R5, R3, 0x100, R20, 0xfe, !PT ;  /* 0x0000010003057812 */ /* 0x000fe200078efe14 */
[----:B------:R-:W-:Y:S01]  /*0d20*/  IMAD R9, R9, 0x3c1, R0 ;  /* 0x000003c109097824 */ /* 0x000fe200078e0200 */
[----:B------:R-:W-:-:S03]  /*0d30*/  LOP3.LUT R3, R3, 0x180, R20, 0xfe, !PT ;  /* 0x0000018003037812 */ /* 0x000fc600078efe14 */
[----:B------:R-:W-:Y:S02]  /*0d40*/  IMAD R4, R24, 0x1e8020, R9 ;  /* 0x001e802018047824 */ /* 0x000fe400078e0209 */
[----:B------:R-:W-:Y:S01]  /*0d50*/  IMAD.HI R24, R3, 0x2aaaaaab, RZ ;  /* 0x2aaaaaab03187827 */ /* 0x000fe200078e02ff */
[----:B------:R-:W-:Y:S02]  /*0d60*/  LOP3.LUT R6, R6, 0x7f, RZ, 0xc0, !PT ;  /* 0x0000007f06067812 */ /* 0x000fe400078ec0ff */
[----:B------:R-:W-:Y:S02]  /*0d70*/  LOP3.LUT R25, R20, 0x100, RZ, 0xfc, !PT ;  /* 0x0000010014197812 */ /* 0x000fe400078efcff */
[----:B------:R-:W-:Y:S02]  /*0d80*/  SHF.R.U32.HI R9, RZ, 0x1f, R24 ;  /* 0x0000001fff097819 */ /* 0x000fe40000011618 */
[----:B------:R-:W-:Y:S02]  /*0d90*/  LOP3.LUT R6, R6, 0x180, RZ, 0xfc, !PT ;  /* 0x0000018006067812 */ /* 0x000fe400078efcff */
[----:B------:R-:W-:-:S02]  /*0da0*/  LEA.HI.SX32 R24, R24, R9, 0x1a ;  /* 0x0000000918187211 */ /* 0x000fc400078fd2ff */
[----:B------:R-:W-:Y:S02]  /*0db0*/  LEA R25, R25, UR4, 0x3 ;  /* 0x0000000419197c11 */ /* 0x000fe4000f8e18ff */
[----:B------:R-:W-:Y:S01]  /*0dc0*/  LEA R9, R6, UR4, 0x3 ;  /* 0x0000000406097c11 */ /* 0x000fe2000f8e18ff */
[----:B------:R-:W-:-:S05]  /*0dd0*/  IMAD.HI R28, R5, 0x2aaaaaab, RZ ;  /* 0x2aaaaaab051c7827 */ /* 0x000fca00078e02ff */
[----:B------:R-:W-:-:S04]  /*0de0*/  SHF.R.U32.HI R11, RZ, 0x1f, R28 ;  /* 0x0000001fff0b7819 */ /* 0x000fc8000001161c */
[----:B------:R-:W-:Y:S02]  /*0df0*/  LEA.HI.SX32 R28, R28, R11, 0x1a ;  /* 0x0000000b1c1c7211 */ /* 0x000fe400078fd2ff */
[----:B0-----:R-:W0:Y:S08]  /*0e00*/  LDC.64 R10, c[0x0][0x238] ;  /* 0x00008e00ff0a7b82 */ /* 0x001e300000000a00 */
[----:B------:R-:W-:Y:S01]  /*0e10*/  BAR.SYNC.DEFER_BLOCKING 0x0 ;  /* 0x0000000000007b1d */ /* 0x000fe20000010000 */
[----:B--2---:R-:W-:Y:S01]  /*0e20*/  FFMA R12, R23, R12, R16 ;  /* 0x0000000c170c7223 */ /* 0x004fe20000000010 */
[----:B------:R-:W-:Y:S01]  /*0e30*/  FFMA R13, R26, R13, R17 ;  /* 0x0000000d1a0d7223 */ /* 0x000fe20000000011 */
[----:B------:R-:W-:Y:S01]  /*0e40*/  FFMA R14, R29, R14, R18 ;  /* 0x0000000e1d0e7223 */ /* 0x000fe20000000012 */
[----:B------:R-:W-:Y:S01]  /*0e50*/  FFMA R19, R22, R15, R19 ;  /* 0x0000000f16137223 */ /* 0x000fe20000000013 */
[----:B------:R-:W-:-:S02]  /*0e60*/  LOP3.LUT R15, R20, 0x80, RZ, 0xfc, !PT ;  /* 0x00000080140f7812 */ /* 0x000fc400078efcff */
[----:B------:R-:W-:Y:S02]  /*0e70*/  LEA R16, R20, UR4, 0x3 ;  /* 0x0000000414107c11 */ /* 0x000fe4000f8e18ff */
[----:B------:R-:W-:Y:S02]  /*0e80*/  LEA R15, R15, UR4, 0x3 ;  /* 0x000000040f0f7c11 */ /* 0x000fe4000f8e18ff */
[----:B------:R-:W-:Y:S01]  /*0e90*/  FSETP.GEU.AND P2, PT, R14, RZ, PT ;  /* 0x000000ff0e00720b */ /* 0x000fe20003f4e000 */
[----:B------:R-:W2:Y:S01]  /*0ea0*/  LDS R17, [R16] ;  /* 0x0000000010117984 */ /* 0x000ea20000000800 */
[----:B------:R-:W-:Y:S02]  /*0eb0*/  FSETP.GEU.AND P3, PT, R13, RZ, PT ;  /* 0x000000ff0d00720b */ /* 0x000fe40003f6e000 */
[----:B------:R-:W-:Y:S02]  /*0ec0*/  FSETP.GEU.AND P4, PT, R12, RZ, PT ;  /* 0x000000ff0c00720b */ /* 0x000fe40003f8e000 */
[----:B-1----:R-:W-:-:S02]  /*0ed0*/  FSEL R30, R14, RZ, P2 ;  /* 0x000000ff0e1e7208 */ /* 0x002fc40001000000 */
[----:B------:R-:W-:Y:S01]  /*0ee0*/  FSEL R26, R13, RZ, P3 ;  /* 0x000000ff0d1a7208 */ /* 0x000fe20001800000 */
[----:B------:R-:W1:Y:S01]  /*0ef0*/  LDS R14, [R15] ;  /* 0x000000000f0e7984 */ /* 0x000e620000000800 */
[----:B------:R-:W-:-:S03]  /*0f00*/  FSEL R6, R12, RZ, P4 ;  /* 0x000000ff0c067208 */ /* 0x000fc60002000000 */
[----:B------:R-:W3:Y:S04]  /*0f10*/  LDS R13, [R25] ;  /* 0x00000000190d7984 */ /* 0x000ee80000000800 */
[----:B------:R-:W4:Y:S01]  /*0f20*/  LDS R12, [R9] ;  /* 0x00000000090c7984 */ /* 0x000f220000000800 */
[----:B------:R-:W-:Y:S01]  /*0f30*/  BAR.SYNC.DEFER_BLOCKING 0x0 ;  /* 0x0000000000007b1d */ /* 0x000fe20000010000 */
[----:B------:R-:W-:-:S04]  /*0f40*/  FSETP.GEU.AND P1, PT, R19, RZ, PT ;  /* 0x000000ff1300720b */ /* 0x000fc80003f2e000 */
[----:B------:R-:W-:Y:S02]  /*0f50*/  FSEL R32, R19, RZ, P1 ;  /* 0x000000ff13207208 */ /* 0x000fe40000800000 */
[----:B------:R-:W-:Y:S01]  /*0f60*/  LOP3.LUT R18, R8, 0x300, RZ, 0xfc, !PT ;  /* 0x0000030008127812 */ /* 0x000fe200078efcff */
[----:B------:R5:W-:Y:S04]  /*0f70*/  STS [R7], R6 ;  /* 0x0000000607007388 */ /* 0x000be80000000800 */
[----:B------:R-:W-:Y:S04]  /*0f80*/  STS [R7+0x8], R26 ;  /* 0x0000081a07007388 */ /* 0x000fe80000000800 */
[----:B------:R-:W-:Y:S04]  /*0f90*/  STS [R7+0x10], R30 ;  /* 0x0000101e07007388 */ /* 0x000fe80000000800 */
[----:B------:R0:W-:Y:S01]  /*0fa0*/  STS [R7+0x18], R32 ;  /* 0x0000182007007388 */ /* 0x0001e20000000800 */
[----:B------:R-:W-:Y:S01]  /*0fb0*/  BAR.SYNC.DEFER_BLOCKING 0x0 ;  /* 0x0000000000007b1d */ /* 0x000fe20000010000 */
[----:B------:R-:W-:Y:S01]  /*0fc0*/  ISETP.LT.AND P1, PT, R5, 0x600, !P6 ;  /* 0x000006000500780c */ /* 0x000fe20007721270 */
[----:B------:R-:W-:-:S02]  /*0fd0*/  IMAD R5, R28, -0x180, R5 ;  /* 0xfffffe801c057824 */ /* 0x000fc400078e0205 */
[----:B------:R-:W-:Y:S01]  /*0fe0*/  IMAD.HI R23, R18, 0x2aaaaaab, RZ ;  /* 0x2aaaaaab12177827 */ /* 0x000fe200078e02ff */
[----:B------:R-:W-:-:S03]  /*0ff0*/  ISETP.LT.AND P2, PT, R8, 0x600, !P6 ;  /* 0x000006000800780c */ /* 0x000fc60007741270 */
[----:B------:R-:W-:Y:S01]  /*1000*/  IMAD R21, R5, 0x3c1, R0 ;  /* 0x000003c105157824 */ /* 0x000fe200078e0200 */
[----:B-----5:R-:W-:Y:S02]  /*1010*/  SHF.R.U32.HI R6, RZ, 0x1f, R23 ;  /* 0x0000001fff067819 */ /* 0x020fe40000011617 */
[C---:B------:R-:W-:Y:S02]  /*1020*/  LOP3.LUT R19, R8.reuse, 0x280, RZ, 0xfc, !PT ;  /* 0x0000028008137812 */ /* 0x040fe400078efcff */
[----:B------:R-:W-:Y:S02]  /*1030*/  LOP3.LUT R20, R8, 0x200, RZ, 0xfc, !PT ;  /* 0x0000020008147812 */ /* 0x000fe400078efcff */
[----:B------:R-:W-:Y:S01]  /*1040*/  LEA.HI.SX32 R23, R23, R6, 0x1a ;  /* 0x0000000617177211 */ /* 0x000fe200078fd2ff */
[----:B0-----:R-:W-:Y:S01]  /*1050*/  IMAD.WIDE R6, R2, 0x4, R10 ;  /* 0x0000000402067825 */ /* 0x001fe200078e020a */
[----:B------:R-:W0:Y:S04]  /*1060*/  LDS R16, [R16] ;  /* 0x0000000010107984 */ /* 0x000e280000000800 */
[----:B------:R-:W5:Y:S04]  /*1070*/  LDS R15, [R15] ;  /* 0x000000000f0f7984 */ /* 0x000f680000000800 */
[----:B------:R1:W0:Y:S01]  /*1080*/  LDS R5, [R25] ;  /* 0x0000000019057984 */ /* 0x0002220000000800 */
[----:B------:R-:W-:-:S04]  /*1090*/  IMAD.HI R22, R19, 0x2aaaaaab, RZ ;  /* 0x2aaaaaab13167827 */ /* 0x000fc800078e02ff */
[----:B------:R-:W-:Y:S01]  /*10a0*/  IMAD.HI R26, R20, 0x2aaaaaab, RZ ;  /* 0x2aaaaaab141a7827 */ /* 0x000fe200078e02ff */
[----:B--2---:R2:W-:Y:S01]  /*10b0*/  @P2 STG.E desc[UR6][R6.64], R17 ;  /* 0x0000001106002986 */ /* 0x0045e2000c101906 */
[----:B------:R-:W-:Y:S02]  /*10c0*/  SHF.R.U32.HI R27, RZ, 0x1f, R22 ;  /* 0x0000001fff1b7819 */ /* 0x000fe40000011616 */
[----:B------:R-:W-:Y:S01]  /*10d0*/  ISETP.LT.AND P2, PT, R3, 0x600, !P6 ;  /* 0x000006000300780c */ /* 0x000fe20007741270 */
[----:B------:R-:W-:Y:S01]  /*10e0*/  IMAD R3, R24, -0x180, R3 ;  /* 0xfffffe8018037824 */ /* 0x000fe200078e0203 */
[----:B------:R-:W-:Y:S02]  /*10f0*/  SHF.R.U32.HI R29, RZ, 0x1f, R26 ;  /* 0x0000001fff1d7819 */ /* 0x000fe4000001161a */
[----:B------:R-:W-:Y:S01]  /*1100*/  LEA.HI.SX32 R22, R22, R27, 0x1a ;  /* 0x0000001b16167211 */ /* 0x000fe200078fd2ff */
[----:B------:R-:W-:Y:S01]  /*1110*/  IMAD R31, R3, 0x3c1, R0 ;  /* 0x000003c1031f7824 */ /* 0x000fe200078e0200 */
[----:B------:R-:W-:Y:S01]  /*1120*/  LEA.HI.SX32 R27, R26, R29, 0x1a ;  /* 0x0000001d1a1b7211 */ /* 0x000fe200078fd2ff */
[----:B------:R-:W-:Y:S01]  /*1130*/  IMAD R3, R23, -0x180, R18 ;  /* 0xfffffe8017037824 */ /* 0x000fe200078e0212 */
[----:B------:R-:W-:Y:S01]  /*1140*/  ISETP.LT.AND P3, PT, R18, 0x600, !P6 ;  /* 0x000006001200780c */ /* 0x000fe20007761270 */
[----:B-1----:R-:W-:-:S02]  /*1150*/  IMAD R25, R22, -0x180, R19 ;  /* 0xfffffe8016197824 */ /* 0x002fc400078e0213 */
[----:B------:R-:W-:Y:S02]  /*1160*/  IMAD R29, R27, -0x180, R20 ;  /* 0xfffffe801b1d7824 */ /* 0x000fe400078e0214 */
[----:B------:R-:W-:Y:S02]  /*1170*/  IMAD R18, R3, 0x3c1, R0 ;  /* 0x000003c103127824 */ /* 0x000fe400078e0200 */
[----:B------:R-:W-:Y:S01]  /*1180*/  IMAD.WIDE R2, R4, 0x4, R10 ;  /* 0x0000000404027825 */ /* 0x000fe200078e020a */
[----:B------:R-:W-:Y:S02]  /*1190*/  LOP3.LUT R8, R8, 0x380, RZ, 0xfc, !PT ;  /* 0x0000038008087812 */ /* 0x000fe400078efcff */
[----:B------:R-:W-:Y:S01]  /*11a0*/  ISETP.LT.AND P5, PT, R20, 0x600, !P6 ;  /* 0x000006001400780c */ /* 0x000fe200077a1270 */
[--C-:B--2---:R-:W-:Y:S01]  /*11b0*/  IMAD R6, R29, 0x3c1, R0.reuse ;  /* 0x000003c11d067824 */ /* 0x104fe200078e0200 */
[----:B------:R-:W-:Y:S01]  /*11c0*/  ISETP.LT.AND P4, PT, R19, 0x600, !P6 ;  /* 0x000006001300780c */ /* 0x000fe20007781270 */
[----:B------:R-:W-:Y:S01]  /*11d0*/  IMAD R25, R25, 0x3c1, R0 ;  /* 0x000003c119197824 */ /* 0x000fe200078e0200 */
[----:B------:R1:W-:Y:S01]  /*11e0*/  @P0 STG.E desc[UR6][R2.64], R14 ;  /* 0x0000000e02000986 */ /* 0x0003e2000c101906 */
[----:B------:R-:W-:Y:S01]  /*11f0*/  IMAD R21, R28, 0x1e8020, R21 ;  /* 0x001e80201c157824 */ /* 0x000fe200078e0215 */
[----:B------:R-:W-:Y:S01]  /*1200*/  ISETP.LT.AND P0, PT, R8, 0x600, !P6 ;  /* 0x000006000800780c */ /* 0x000fe20007701270 */
[----:B------:R-:W-:-:S02]  /*1210*/  IMAD R19, R24, 0x1e8020, R31 ;  /* 0x001e802018137824 */ /* 0x000fc400078e021f */
[----:B------:R-:W-:Y:S02]  /*1220*/  IMAD R27, R27, 0x1e8020, R6 ;  /* 0x001e80201b1b7824 */ /* 0x000fe400078e0206 */
[----:B------:R-:W-:Y:S02]  /*1230*/  IMAD R25, R22, 0x1e8020, R25 ;  /* 0x001e802016197824 */ /* 0x000fe400078e0219 */
[----:B------:R-:W-:Y:S02]  /*1240*/  IMAD R17, R23, 0x1e8020, R18 ;  /* 0x001e802017117824 */ /* 0x000fe400078e0212 */
[----:B------:R-:W-:-:S04]  /*1250*/  IMAD.WIDE R6, R21, 0x4, R10 ;  /* 0x0000000415067825 */ /* 0x000fc800078e020a */
[--C-:B------:R-:W-:Y:S01]  /*1260*/  IMAD.WIDE R22, R19, 0x4, R10.reuse ;  /* 0x0000000413167825 */ /* 0x100fe200078e020a */
[----:B---3--:R1:W-:Y:S03]  /*1270*/  @P1 STG.E desc[UR6][R6.64], R13 ;  /* 0x0000000d06001986 */ /* 0x0083e6000c101906 */
[--C-:B------:R-:W-:Y:S01]  /*1280*/  IMAD.WIDE R20, R27, 0x4, R10.reuse ;  /* 0x000000041b147825 */ /* 0x100fe200078e020a */
[----:B----4-:R1:W-:Y:S03]  /*1290*/  @P2 STG.E desc[UR6][R22.64], R12 ;  /* 0x0000000c16002986 */ /* 0x0103e6000c101906 */
[--C-:B------:R-:W-:Y:S01]  /*12a0*/  IMAD.WIDE R18, R25, 0x4, R10.reuse ;  /* 0x0000000419127825 */ /* 0x100fe200078e020a */
[----:B0-----:R1:W-:Y:S03]  /*12b0*/  @P5 STG.E desc[UR6][R20.64], R16 ;  /* 0x0000001014005986 */ /* 0x0013e6000c101906 */
[----:B------:R-:W-:Y:S01]  /*12c0*/  IMAD.WIDE R24, R17, 0x4, R10 ;  /* 0x0000000411187825 */ /* 0x000fe200078e020a */
[----:B-----5:R1:W-:Y:S04]  /*12d0*/  @P4 STG.E desc[UR6][R18.64], R15 ;  /* 0x0000000f12004986 */ /* 0x0203e8000c101906 */
[----:B------:R1:W-:Y:S01]  /*12e0*/  @P3 STG.E desc[UR6][R24.64], R5 ;  /* 0x0000000518003986 */ /* 0x0003e2000c101906 */
[----:B------:R-:W-:Y:S05]  /*12f0*/  @!P0 EXIT ;  /* 0x000000000000894d */ /* 0x000fea0003800000 */
[----:B------:R-:W0:Y:S01]  /*1300*/  LDS R9, [R9] ;  /* 0x0000000009097984 */ /* 0x000e220000000800 */
[----:B-1----:R-:W-:-:S05]  /*1310*/  IMAD.HI R2, R8, 0x2aaaaaab, RZ ;  /* 0x2aaaaaab08027827 */ /* 0x002fca00078e02ff */
[----:B------:R-:W-:-:S04]  /*1320*/  SHF.R.U32.HI R3, RZ, 0x1f, R2 ;  /* 0x0000001fff037819 */ /* 0x000fc80000011602 */
[----:B------:R-:W-:-:S05]  /*1330*/  LEA.HI.SX32 R3, R2, R3, 0x1a ;  /* 0x0000000302037211 */ /* 0x000fca00078fd2ff */
[----:B------:R-:W-:-:S04]  /*1340*/  IMAD R5, R3, -0x180, R8 ;  /* 0xfffffe8003057824 */ /* 0x000fc800078e0208 */
[----:B------:R-:W-:-:S04]  /*1350*/  IMAD R0, R5, 0x3c1, R0 ;  /* 0x000003c105007824 */ /* 0x000fc800078e0200 */
[----:B------:R-:W-:-:S04]  /*1360*/  IMAD R3, R3, 0x1e8020, R0 ;  /* 0x001e802003037824 */ /* 0x000fc800078e0200 */
[----:B------:R-:W-:-:S05]  /*1370*/  IMAD.WIDE R10, R3, 0x4, R10 ;  /* 0x00000004030a7825 */ /* 0x000fca00078e020a */
[----:B0-----:R-:W-:Y:S01]  /*1380*/  STG.E desc[UR6][R10.64], R9 ;  /* 0x000000090a007986 */ /* 0x001fe2000c101906 */
[----:B------:R-:W-:Y:S05]  /*1390*/  EXIT ;  /* 0x000000000000794d */ /* 0x000fea0003800000 */
.L_x_0:
[----:B------:R-:W-:-:S00]  /*13a0*/  BRA `(.L_x_0) ;  /* 0xfffffffc00fc7947 */ /* 0x000fc0000383ffff */
[----:B------:R-:W-:-:S00]  /*13b0*/  NOP ;  /* 0x0000000000007918 */ /* 0x000fc00000000000 */
        /* <DEDUP_REMOVED lines=12> */
.L_x_1:


//--------------------- .nv.global.init           --------------------------
	.section	.nv.global.init,"aw",@progbits
.nv.global.init:
	.type		_$_str,@object
	.size		_$_str,(_$_str_$_2 - _$_str)
_$_str:
        /*0000*/ 	.byte	0x5f, 0x5f, 0x43, 0x55, 0x44, 0x41, 0x5f, 0x46, 0x54, 0x5a, 0x00
	.type		_$_str_$_2,@object
	.size		_$_str_$_2,(.L_1 - _$_str_$_2)
_$_str_$_2:
        /*000b*/ 	.byte	0x5f, 0x5f, 0x43, 0x55, 0x44, 0x41, 0x5f, 0x50, 0x52, 0x45, 0x43, 0x5f, 0x53, 0x51, 0x52, 0x54
        /*001b*/ 	.byte	0x00
.L_1:


//--------------------- .nv.shared.triton_poi_fused__native_batch_norm_legit_no_training_relu_7 --------------------------
	.section	.nv.shared.triton_poi_fused__native_batch_norm_legit_no_training_relu_7,"aw",@nobits
	.sectionflags	@""
	.align	16
	.zero		1024


//--------------------- .nv.constant0.triton_poi_fused__native_batch_norm_legit_no_training_relu_7 --------------------------
	.section	.nv.constant0.triton_poi_fused__native_batch_norm_legit_no_training_relu_7,"a",@progbits
	.sectionflags	@""
	.align	4
.nv.constant0.triton_poi_fused__native_batch_norm_legit_no_training_relu_7:
	.zero		584
